//
// Generated by NVIDIA NVVM Compiler
//
// Compiler Build ID: CL-36424714
// Cuda compilation tools, release 13.0, V13.0.88
// Based on NVVM 20.0.0
//

.version 9.0
.target sm_100
.address_size 64

	// .globl	_Z9index_gpuPiS_S_i

.visible .entry _Z9index_gpuPiS_S_i(
	.param .u64 .ptr .align 1 _Z9index_gpuPiS_S_i_param_0,
	.param .u64 .ptr .align 1 _Z9index_gpuPiS_S_i_param_1,
	.param .u64 .ptr .align 1 _Z9index_gpuPiS_S_i_param_2,
	.param .u32 _Z9index_gpuPiS_S_i_param_3
)
{
	.reg .pred 	%p<2>;
	.reg .b32 	%r<8>;
	.reg .b64 	%rd<12>;

	ld.param.u64 	%rd1, [_Z9index_gpuPiS_S_i_param_0];
	ld.param.u64 	%rd2, [_Z9index_gpuPiS_S_i_param_1];
	ld.param.u64 	%rd3, [_Z9index_gpuPiS_S_i_param_2];
	ld.param.u32 	%r2, [_Z9index_gpuPiS_S_i_param_3];
	mov.u32 	%r3, %ctaid.x;
	mov.u32 	%r4, %ntid.x;
	mov.u32 	%r5, %tid.x;
	mad.lo.s32 	%r1, %r3, %r4, %r5;
	setp.ge.s32 	%p1, %r1, %r2;
	@%p1 bra 	$L__BB0_2;
	cvta.to.global.u64 	%rd4, %rd3;
	cvta.to.global.u64 	%rd5, %rd1;
	cvta.to.global.u64 	%rd6, %rd2;
	mul.wide.s32 	%rd7, %r1, 4;
	add.s64 	%rd8, %rd4, %rd7;
	ld.global.u32 	%r6, [%rd8];
	mul.wide.s32 	%rd9, %r6, 4;
	add.s64 	%rd10, %rd5, %rd9;
	ld.global.u32 	%r7, [%rd10];
	add.s64 	%rd11, %rd6, %rd7;
	st.global.u32 	[%rd11], %r7;
$L__BB0_2:
	ret;

}


// ===== COMPILED SASS (sm_100) =====

	.target	sm_100

	.elftype	@"ET_EXEC"


//--------------------- .note.nv.tkinfo           --------------------------
	.section	.note.nv.tkinfo,"",@"SHT_NOTE"
	.sectionflags	@"SHF_NOTE_NV_TKINFO"
	.tkinfo
        /*0018*/ 	.word	0x00000002
        /*0030*/ 	.string	""
        /*0030*/ 	.string	"ptxas"
        /*0030*/ 	.string	"Cuda compilation tools, release 13.0, V13.0.88"
        /*0030*/ 	.string	"Build cuda_13.0.r13.0/compiler.36424714_0"
        /*0030*/ 	.string	"-arch sm_100 -m 64 "



//--------------------- .note.nv.cuinfo           --------------------------
	.section	.note.nv.cuinfo,"",@"SHT_NOTE"
	.sectionflags	@"SHF_NOTE_NV_CUINFO"
        /*0018*/ 	.short	0x0002
        /*001a*/ 	.short	0x0064
        /*001c*/ 	.short	0x0082
	.zero		2


//--------------------- .nv.info                  --------------------------
	.section	.nv.info,"",@"SHT_CUDA_INFO"
	.align	4


	//----- nvinfo : EIATTR_REGCOUNT
	.align		4
        /*0000*/ 	.byte	0x04, 0x2f
        /*0002*/ 	.short	(.L_1 - .L_0)
	.align		4
.L_0:
        /*0004*/ 	.word	index@(_Z9index_gpuPiS_S_i)
        /*0008*/ 	.word	0x0000000c


	//----- nvinfo : EIATTR_FRAME_SIZE
	.align		4
.L_1:
        /*000c*/ 	.byte	0x04, 0x11
        /*000e*/ 	.short	(.L_3 - .L_2)
	.align		4
.L_2:
        /*0010*/ 	.word	index@(_Z9index_gpuPiS_S_i)
        /*0014*/ 	.word	0x00000000


	//----- nvinfo : EIATTR_MIN_STACK_SIZE
	.align		4
.L_3:
        /*0018*/ 	.byte	0x04, 0x12
        /*001a*/ 	.short	(.L_5 - .L_4)
	.align		4
.L_4:
        /*001c*/ 	.word	index@(_Z9index_gpuPiS_S_i)
        /*0020*/ 	.word	0x00000000
.L_5:


//--------------------- .nv.compat                --------------------------
	.section	.nv.compat,"",@"SHT_CUDA_COMPAT_INFO"
	.align	4
        /*0000*/ 	.byte	0x02, 0x09, 0x00, 0x00, 0x02, 0x02, 0x01, 0x00, 0x02, 0x05, 0x05, 0x00, 0x03, 0x07, 0x01, 0x01
        /*0010*/ 	.byte	0x02, 0x03, 0x00, 0x00, 0x02, 0x06, 0x01, 0x00, 0x04, 0x0b, 0x08, 0x00, 0x09, 0x00, 0x00, 0x00
        /*0020*/ 	.byte	0x00, 0x00, 0x00, 0x00


//--------------------- .nv.info._Z9index_gpuPiS_S_i --------------------------
	.section	.nv.info._Z9index_gpuPiS_S_i,"",@"SHT_CUDA_INFO"
	.sectionflags	@""
	.align	4


	//----- nvinfo : EIATTR_CUDA_API_VERSION
	.align		4
        /*0000*/ 	.byte	0x04, 0x37
        /*0002*/ 	.short	(.L_7 - .L_6)
.L_6:
        /*0004*/ 	.word	0x00000082


	//----- nvinfo : EIATTR_KPARAM_INFO
	.align		4
.L_7:
        /*0008*/ 	.byte	0x04, 0x17
        /*000a*/ 	.short	(.L_9 - .L_8)
.L_8:
        /*000c*/ 	.word	0x00000000
        /*0010*/ 	.short	0x0003
        /*0012*/ 	.short	0x0018
        /*0014*/ 	.byte	0x00, 0xf0, 0x11, 0x00


	//----- nvinfo : EIATTR_KPARAM_INFO
	.align		4
.L_9:
        /*0018*/ 	.byte	0x04, 0x17
        /*001a*/ 	.short	(.L_11 - .L_10)
.L_10:
        /*001c*/ 	.word	0x00000000
        /*0020*/ 	.short	0x0002
        /*0022*/ 	.short	0x0010
        /*0024*/ 	.byte	0x00, 0xf5, 0x21, 0x00


	//----- nvinfo : EIATTR_KPARAM_INFO
	.align		4
.L_11:
        /*0028*/ 	.byte	0x04, 0x17
        /*002a*/ 	.short	(.L_13 - .L_12)
.L_12:
        /*002c*/ 	.word	0x00000000
        /*0030*/ 	.short	0x0001
        /*0032*/ 	.short	0x0008
        /*0034*/ 	.byte	0x00, 0xf5, 0x21, 0x00


	//----- nvinfo : EIATTR_KPARAM_INFO
	.align		4
.L_13:
        /*0038*/ 	.byte	0x04, 0x17
        /*003a*/ 	.short	(.L_15 - .L_14)
.L_14:
        /*003c*/ 	.word	0x00000000
        /*0040*/ 	.short	0x0000
        /*0042*/ 	.short	0x0000
        /*0044*/ 	.byte	0x00, 0xf5, 0x21, 0x00


	//----- nvinfo : EIATTR_SPARSE_MMA_MASK
	.align		4
.L_15:
        /*0048*/ 	.byte	0x03, 0x50
        /*004a*/ 	.short	0x0000


	//----- nvinfo : EIATTR_MAXREG_COUNT
	.align		4
        /*004c*/ 	.byte	0x03, 0x1b
        /*004e*/ 	.short	0x00ff


	//----- nvinfo : EIATTR_MERCURY_ISA_VERSION
	.align		4
        /*0050*/ 	.byte	0x03, 0x5f
        /*0052*/ 	.short	0x0101


	//----- nvinfo : EIATTR_VRC_CTA_INIT_COUNT
	.align		4
        /*0054*/ 	.byte	0x02, 0x4a
	.zero		1
	.zero		1


	//----- nvinfo : EIATTR_EXIT_INSTR_OFFSETS
	.align		4
        /*0058*/ 	.byte	0x04, 0x1c
        /*005a*/ 	.short	(.L_17 - .L_16)


	//   ....[0]....
.L_16:
        /*005c*/ 	.word	0x00000070


	//   ....[1]....
        /*0060*/ 	.word	0x00000120


	//----- nvinfo : EIATTR_CBANK_PARAM_SIZE
	.align		4
.L_17:
        /*0064*/ 	.byte	0x03, 0x19
        /*0066*/ 	.short	0x001c


	//----- nvinfo : EIATTR_PARAM_CBANK
	.align		4
        /*0068*/ 	.byte	0x04, 0x0a
        /*006a*/ 	.short	(.L_19 - .L_18)
	.align		4
.L_18:
        /*006c*/ 	.word	index@(.nv.constant0._Z9index_gpuPiS_S_i)
        /*0070*/ 	.short	0x0380
        /*0072*/ 	.short	0x001c


	//----- nvinfo : EIATTR_SW_WAR
	.align		4
.L_19:
        /*0074*/ 	.byte	0x04, 0x36
        /*0076*/ 	.short	(.L_21 - .L_20)
.L_20:
        /*0078*/ 	.word	0x00000008
.L_21:


//--------------------- .nv.callgraph             --------------------------
	.section	.nv.callgraph,"",@"SHT_CUDA_CALLGRAPH"
	.align	4
	.sectionentsize	8
	.align		4
        /*0000*/ 	.word	0x00000000
	.align		4
        /*0004*/ 	.word	0xffffffff
	.align		4
        /*0008*/ 	.word	0x00000000
	.align		4
        /*000c*/ 	.word	0xfffffffe
	.align		4
        /*0010*/ 	.word	0x00000000
	.align		4
        /*0014*/ 	.word	0xfffffffd
	.align		4
        /*0018*/ 	.word	0x00000000
	.align		4
        /*001c*/ 	.word	0xfffffffc


//--------------------- .text._Z9index_gpuPiS_S_i --------------------------
	.section	.text._Z9index_gpuPiS_S_i,"ax",@progbits
	.align	128
        .global         _Z9index_gpuPiS_S_i
        .type           _Z9index_gpuPiS_S_i,@function
        .size           _Z9index_gpuPiS_S_i,(.L_x_1 - _Z9index_gpuPiS_S_i)
        .other          _Z9index_gpuPiS_S_i,@"STO_CUDA_ENTRY STV_DEFAULT"
_Z9index_gpuPiS_S_i:
.text._Z9index_gpuPiS_S_i:
[----:B------:R-:W-:Y:S01]  /*0000*/  LDC R1, c[0x0][0x37c] ;  /* 0x0000df00ff017b82 */ /* 0x000fe20000000800 */
[----:B------:R-:W0:Y:S07]  /*0010*/  S2R R0, SR_TID.X ;  /* 0x0000000000007919 */ /* 0x000e2e0000002100 */
[----:B------:R-:W0:Y:S01]  /*0020*/  S2UR UR4, SR_CTAID.X ;  /* 0x00000000000479c3 */ /* 0x000e220000002500 */
[----:B------:R-:W1:Y:S07]  /*0030*/  LDCU UR5, c[0x0][0x398] ;  /* 0x00007300ff0577ac */ /* 0x000e6e0008000800 */
[----:B------:R-:W0:Y:S02]  /*0040*/  LDC R9, c[0x0][0x360] ;  /* 0x0000d800ff097b82 */ /* 0x000e240000000800 */
[----:B0-----:R-:W-:-:S05]  /*0050*/  IMAD R9, R9, UR4, R0 ;  /* 0x0000000409097c24 */ /* 0x001fca000f8e0200 */
[----:B-1----:R-:W-:-:S13]  /*0060*/  ISETP.GE.AND P0, PT, R9, UR5, PT ;  /* 0x0000000509007c0c */ /* 0x002fda000bf06270 */
[----:B------:R-:W-:Y:S05]  /*0070*/  @P0 EXIT ;  /* 0x000000000000094d */ /* 0x000fea0003800000 */
[----:B------:R-:W0:Y:S01]  /*0080*/  LDC.64 R2, c[0x0][0x390] ;  /* 0x0000e400ff027b82 */ /* 0x000e220000000a00 */
[----:B------:R-:W1:Y:S07]  /*0090*/  LDCU.64 UR4, c[0x0][0x358] ;  /* 0x00006b00ff0477ac */ /* 0x000e6e0008000a00 */
[----:B------:R-:W2:Y:S08]  /*00a0*/  LDC.64 R4, c[0x0][0x380] ;  /* 0x0000e000ff047b82 */ /* 0x000eb00000000a00 */
[----:B------:R-:W3:Y:S01]  /*00b0*/  LDC.64 R6, c[0x0][0x388] ;  /* 0x0000e200ff067b82 */ /* 0x000ee20000000a00 */
[----:B0-----:R-:W-:-:S06]  /*00c0*/  IMAD.WIDE R2, R9, 0x4, R2 ;  /* 0x0000000409027825 */ /* 0x001fcc00078e0202 */
[----:B-1----:R-:W2:Y:S02]  /*00d0*/  LDG.E R3, desc[UR4][R2.64] ;  /* 0x0000000402037981 */ /* 0x002ea4000c1e1900 */
[----:B--2---:R-:W-:-:S06]  /*00e0*/  IMAD.WIDE R4, R3, 0x4, R4 ;  /* 0x0000000403047825 */ /* 0x004fcc00078e0204 */
[----:B------:R-:W2:Y:S01]  /*00f0*/  LDG.E R5, desc[UR4][R4.64] ;  /* 0x0000000404057981 */ /* 0x000ea2000c1e1900 */
[----:B---3--:R-:W-:-:S05]  /*0100*/  IMAD.WIDE R6, R9, 0x4, R6 ;  /* 0x0000000409067825 */ /* 0x008fca00078e0206 */
[----:B--2---:R-:W-:Y:S01]  /*0110*/  STG.E desc[UR4][R6.64], R5 ;  /* 0x0000000506007986 */ /* 0x004fe2000c101904 */
[----:B------:R-:W-:Y:S05]  /*0120*/  EXIT ;  /* 0x000000000000794d */ /* 0x000fea0003800000 */
.L_x_0:
[----:B------:R-:W-:-:S00]  /*0130*/  BRA `(.L_x_0) ;  /* 0xfffffffc00fc7947 */ /* 0x000fc0000383ffff */
[----:B------:R-:W-:-:S00]  /*0140*/  NOP ;  /* 0x0000000000007918 */ /* 0x000fc00000000000 */
        /* <DEDUP_REMOVED lines=11> */
.L_x_1:


//--------------------- .nv.shared.reserved.0     --------------------------
	.section	.nv.shared.reserved.0,"aw",@nobits
	.weak		__nv_reservedSMEM_offset_0_alias
	.size		__nv_reservedSMEM_offset_0_alias, 0, 64
	.other		__nv_reservedSMEM_offset_0_alias,@"STO_CUDA_RESERVED_SHARED STV_DEFAULT"
__nv_reservedSMEM_offset_0_alias:
	.zero		0
	.zero		64


//--------------------- .nv.constant0._Z9index_gpuPiS_S_i --------------------------
	.section	.nv.constant0._Z9index_gpuPiS_S_i,"a",@progbits
	.sectionflags	@""
	.align	4
.nv.constant0._Z9index_gpuPiS_S_i:
	.zero		924


//--------------------- SYMBOLS --------------------------

	.type		.nv.reservedSmem.offset0,@object
	.size		.nv.reservedSmem.offset0,0x4
